//
// Generated by NVIDIA NVVM Compiler
//
// Compiler Build ID: CL-36424714
// Cuda compilation tools, release 13.0, V13.0.88
// Based on NVVM 20.0.0
//

.version 9.0
.target sm_100
.address_size 64

	// .globl	default_function_kernel0
// _ZZ24default_function_kernel0E8A_shared has been demoted
// _ZZ24default_function_kernel0E8B_shared has been demoted

.visible .entry default_function_kernel0(
	.param .u64 .ptr .align 1 default_function_kernel0_param_0,
	.param .u64 .ptr .align 1 default_function_kernel0_param_1,
	.param .u64 .ptr .align 1 default_function_kernel0_param_2
)
.maxntid 256
{
	.reg .pred 	%p<3>;
	.reg .b32 	%r<51>;
	.reg .b32 	%f<354>;
	.reg .b64 	%rd<16>;
	// demoted variable
	.shared .align 4 .b8 _ZZ24default_function_kernel0E8A_shared[8192];
	// demoted variable
	.shared .align 4 .b8 _ZZ24default_function_kernel0E8B_shared[8192];
	mov.b32 	%r49, 0;
	mov.f32 	%f290, 0f00000000;
	mov.u32 	%r9, %tid.x;
	shl.b32 	%r10, %r9, 14;
	mov.u32 	%r11, %ctaid.y;
	shl.b32 	%r12, %r11, 7;
	add.s32 	%r13, %r12, %r10;
	mov.u32 	%r14, %tid.y;
	shl.b32 	%r15, %r14, 3;
	add.s32 	%r16, %r13, %r15;
	shl.b32 	%r18, %r9, 7;
	add.s32 	%r19, %r18, %r15;
	shl.b32 	%r20, %r19, 2;
	mov.f32 	%f291, %f290;
	mov.f32 	%f292, %f290;
	mov.f32 	%f293, %f290;
	mov.f32 	%f294, %f290;
	mov.f32 	%f295, %f290;
	mov.f32 	%f296, %f290;
	mov.f32 	%f297, %f290;
	mov.f32 	%f298, %f290;
	mov.f32 	%f299, %f290;
	mov.f32 	%f300, %f290;
	mov.f32 	%f301, %f290;
	mov.f32 	%f302, %f290;
	mov.f32 	%f303, %f290;
	mov.f32 	%f304, %f290;
	mov.f32 	%f305, %f290;
	mov.f32 	%f306, %f290;
	mov.f32 	%f307, %f290;
	mov.f32 	%f308, %f290;
	mov.f32 	%f309, %f290;
	mov.f32 	%f310, %f290;
	mov.f32 	%f311, %f290;
	mov.f32 	%f312, %f290;
	mov.f32 	%f313, %f290;
	mov.f32 	%f314, %f290;
	mov.f32 	%f315, %f290;
	mov.f32 	%f316, %f290;
	mov.f32 	%f317, %f290;
	mov.f32 	%f318, %f290;
	mov.f32 	%f319, %f290;
	mov.f32 	%f320, %f290;
	mov.f32 	%f321, %f290;
	mov.f32 	%f322, %f290;
	mov.f32 	%f323, %f290;
	mov.f32 	%f324, %f290;
	mov.f32 	%f325, %f290;
	mov.f32 	%f326, %f290;
	mov.f32 	%f327, %f290;
	mov.f32 	%f328, %f290;
	mov.f32 	%f329, %f290;
	mov.f32 	%f330, %f290;
	mov.f32 	%f331, %f290;
	mov.f32 	%f332, %f290;
	mov.f32 	%f333, %f290;
	mov.f32 	%f334, %f290;
	mov.f32 	%f335, %f290;
	mov.f32 	%f336, %f290;
	mov.f32 	%f337, %f290;
	mov.f32 	%f338, %f290;
	mov.f32 	%f339, %f290;
	mov.f32 	%f340, %f290;
	mov.f32 	%f341, %f290;
	mov.f32 	%f342, %f290;
	mov.f32 	%f343, %f290;
	mov.f32 	%f344, %f290;
	mov.f32 	%f345, %f290;
	mov.f32 	%f346, %f290;
	mov.f32 	%f347, %f290;
	mov.f32 	%f348, %f290;
	mov.f32 	%f349, %f290;
	mov.f32 	%f350, %f290;
	mov.f32 	%f351, %f290;
	mov.f32 	%f352, %f290;
	mov.f32 	%f353, %f290;
$L__BB0_1:
	ld.param.u64 	%rd14, [default_function_kernel0_param_1];
	ld.param.u64 	%rd13, [default_function_kernel0_param_0];
	bar.sync 	0;
	shl.b32 	%r8, %r49, 18;
	add.s32 	%r17, %r16, %r8;
	cvta.to.global.u64 	%rd4, %rd13;
	mul.wide.u32 	%rd5, %r17, 4;
	add.s64 	%rd6, %rd4, %rd5;
	ld.global.nc.f32 	%f194, [%rd6];
	mov.u32 	%r21, _ZZ24default_function_kernel0E8A_shared;
	add.s32 	%r22, %r21, %r20;
	st.shared.f32 	[%r22], %f194;
	ld.global.nc.f32 	%f195, [%rd6+4];
	st.shared.f32 	[%r22+4], %f195;
	ld.global.nc.f32 	%f196, [%rd6+8];
	st.shared.f32 	[%r22+8], %f196;
	ld.global.nc.f32 	%f197, [%rd6+12];
	st.shared.f32 	[%r22+12], %f197;
	ld.global.nc.f32 	%f198, [%rd6+16];
	st.shared.f32 	[%r22+16], %f198;
	ld.global.nc.f32 	%f199, [%rd6+20];
	st.shared.f32 	[%r22+20], %f199;
	ld.global.nc.f32 	%f200, [%rd6+24];
	st.shared.f32 	[%r22+24], %f200;
	ld.global.nc.f32 	%f201, [%rd6+28];
	st.shared.f32 	[%r22+28], %f201;
	mov.u32 	%r23, %ctaid.x;
	shl.b32 	%r24, %r23, 7;
	add.s32 	%r25, %r24, %r10;
	add.s32 	%r26, %r25, %r15;
	add.s32 	%r27, %r26, %r8;
	cvta.to.global.u64 	%rd7, %rd14;
	mul.wide.u32 	%rd8, %r27, 4;
	add.s64 	%rd9, %rd7, %rd8;
	ld.global.nc.f32 	%f202, [%rd9];
	mov.u32 	%r28, _ZZ24default_function_kernel0E8B_shared;
	add.s32 	%r29, %r28, %r20;
	st.shared.f32 	[%r29], %f202;
	ld.global.nc.f32 	%f203, [%rd9+4];
	st.shared.f32 	[%r29+4], %f203;
	ld.global.nc.f32 	%f204, [%rd9+8];
	st.shared.f32 	[%r29+8], %f204;
	ld.global.nc.f32 	%f205, [%rd9+12];
	st.shared.f32 	[%r29+12], %f205;
	ld.global.nc.f32 	%f206, [%rd9+16];
	st.shared.f32 	[%r29+16], %f206;
	ld.global.nc.f32 	%f207, [%rd9+20];
	st.shared.f32 	[%r29+20], %f207;
	ld.global.nc.f32 	%f208, [%rd9+24];
	st.shared.f32 	[%r29+24], %f208;
	ld.global.nc.f32 	%f209, [%rd9+28];
	st.shared.f32 	[%r29+28], %f209;
	bar.sync 	0;
	mov.b32 	%r50, 16;
$L__BB0_2:
	mov.u32 	%r30, %tid.y;
	shl.b32 	%r31, %r30, 5;
	mov.u32 	%r32, _ZZ24default_function_kernel0E8A_shared;
	add.s32 	%r33, %r32, %r31;
	add.s32 	%r34, %r33, %r50;
	ld.shared.f32 	%f210, [%r34+-16];
	ld.shared.f32 	%f211, [%r34+-12];
	ld.shared.f32 	%f212, [%r34+-8];
	ld.shared.f32 	%f213, [%r34+-4];
	ld.shared.f32 	%f214, [%r34];
	ld.shared.f32 	%f215, [%r34+4];
	ld.shared.f32 	%f216, [%r34+8];
	ld.shared.f32 	%f217, [%r34+12];
	mov.u32 	%r3, %tid.x;
	shl.b32 	%r35, %r3, 5;
	mov.u32 	%r36, _ZZ24default_function_kernel0E8B_shared;
	add.s32 	%r37, %r36, %r35;
	add.s32 	%r38, %r37, %r50;
	ld.shared.f32 	%f218, [%r38+-16];
	ld.shared.f32 	%f219, [%r38+-12];
	ld.shared.f32 	%f220, [%r38+-8];
	ld.shared.f32 	%f221, [%r38+-4];
	ld.shared.f32 	%f222, [%r38];
	ld.shared.f32 	%f223, [%r38+4];
	ld.shared.f32 	%f224, [%r38+8];
	ld.shared.f32 	%f225, [%r38+12];
	fma.rn.f32 	%f337, %f210, %f218, %f337;
	fma.rn.f32 	%f336, %f211, %f218, %f336;
	fma.rn.f32 	%f335, %f212, %f218, %f335;
	fma.rn.f32 	%f334, %f213, %f218, %f334;
	fma.rn.f32 	%f333, %f214, %f218, %f333;
	fma.rn.f32 	%f332, %f215, %f218, %f332;
	fma.rn.f32 	%f331, %f216, %f218, %f331;
	fma.rn.f32 	%f330, %f217, %f218, %f330;
	fma.rn.f32 	%f329, %f210, %f219, %f329;
	fma.rn.f32 	%f328, %f211, %f219, %f328;
	fma.rn.f32 	%f327, %f212, %f219, %f327;
	fma.rn.f32 	%f326, %f213, %f219, %f326;
	fma.rn.f32 	%f325, %f214, %f219, %f325;
	fma.rn.f32 	%f324, %f215, %f219, %f324;
	fma.rn.f32 	%f323, %f216, %f219, %f323;
	fma.rn.f32 	%f322, %f217, %f219, %f322;
	fma.rn.f32 	%f321, %f210, %f220, %f321;
	fma.rn.f32 	%f320, %f211, %f220, %f320;
	fma.rn.f32 	%f319, %f212, %f220, %f319;
	fma.rn.f32 	%f318, %f213, %f220, %f318;
	fma.rn.f32 	%f317, %f214, %f220, %f317;
	fma.rn.f32 	%f316, %f215, %f220, %f316;
	fma.rn.f32 	%f315, %f216, %f220, %f315;
	fma.rn.f32 	%f314, %f217, %f220, %f314;
	fma.rn.f32 	%f313, %f210, %f221, %f313;
	fma.rn.f32 	%f312, %f211, %f221, %f312;
	fma.rn.f32 	%f311, %f212, %f221, %f311;
	fma.rn.f32 	%f310, %f213, %f221, %f310;
	fma.rn.f32 	%f309, %f214, %f221, %f309;
	fma.rn.f32 	%f308, %f215, %f221, %f308;
	fma.rn.f32 	%f307, %f216, %f221, %f307;
	fma.rn.f32 	%f306, %f217, %f221, %f306;
	fma.rn.f32 	%f305, %f210, %f222, %f305;
	fma.rn.f32 	%f304, %f211, %f222, %f304;
	fma.rn.f32 	%f303, %f212, %f222, %f303;
	fma.rn.f32 	%f302, %f213, %f222, %f302;
	fma.rn.f32 	%f301, %f214, %f222, %f301;
	fma.rn.f32 	%f300, %f215, %f222, %f300;
	fma.rn.f32 	%f299, %f216, %f222, %f299;
	fma.rn.f32 	%f298, %f217, %f222, %f298;
	fma.rn.f32 	%f297, %f210, %f223, %f297;
	fma.rn.f32 	%f296, %f211, %f223, %f296;
	fma.rn.f32 	%f295, %f212, %f223, %f295;
	fma.rn.f32 	%f294, %f213, %f223, %f294;
	fma.rn.f32 	%f293, %f214, %f223, %f293;
	fma.rn.f32 	%f292, %f215, %f223, %f292;
	fma.rn.f32 	%f291, %f216, %f223, %f291;
	fma.rn.f32 	%f290, %f217, %f223, %f290;
	fma.rn.f32 	%f338, %f210, %f224, %f338;
	fma.rn.f32 	%f339, %f211, %f224, %f339;
	fma.rn.f32 	%f340, %f212, %f224, %f340;
	fma.rn.f32 	%f341, %f213, %f224, %f341;
	fma.rn.f32 	%f342, %f214, %f224, %f342;
	fma.rn.f32 	%f343, %f215, %f224, %f343;
	fma.rn.f32 	%f344, %f216, %f224, %f344;
	fma.rn.f32 	%f345, %f217, %f224, %f345;
	fma.rn.f32 	%f346, %f210, %f225, %f346;
	fma.rn.f32 	%f347, %f211, %f225, %f347;
	fma.rn.f32 	%f348, %f212, %f225, %f348;
	fma.rn.f32 	%f349, %f213, %f225, %f349;
	fma.rn.f32 	%f350, %f214, %f225, %f350;
	fma.rn.f32 	%f351, %f215, %f225, %f351;
	fma.rn.f32 	%f352, %f216, %f225, %f352;
	fma.rn.f32 	%f353, %f217, %f225, %f353;
	add.s32 	%r50, %r50, 512;
	setp.ne.s32 	%p1, %r50, 8208;
	@%p1 bra 	$L__BB0_2;
	add.s32 	%r49, %r49, 1;
	setp.ne.s32 	%p2, %r49, 1024;
	@%p2 bra 	$L__BB0_1;
	ld.param.u64 	%rd15, [default_function_kernel0_param_2];
	cvta.to.global.u64 	%rd10, %rd15;
	mov.u32 	%r39, %ctaid.x;
	shl.b32 	%r40, %r39, 21;
	shl.b32 	%r41, %r3, 17;
	add.s32 	%r42, %r40, %r41;
	mov.u32 	%r43, %ctaid.y;
	shl.b32 	%r44, %r43, 7;
	add.s32 	%r45, %r42, %r44;
	shl.b32 	%r47, %r30, 3;
	add.s32 	%r48, %r45, %r47;
	mul.wide.u32 	%rd11, %r48, 4;
	add.s64 	%rd12, %rd10, %rd11;
	st.global.f32 	[%rd12], %f337;
	st.global.f32 	[%rd12+4], %f336;
	st.global.f32 	[%rd12+8], %f335;
	st.global.f32 	[%rd12+12], %f334;
	st.global.f32 	[%rd12+16], %f333;
	st.global.f32 	[%rd12+20], %f332;
	st.global.f32 	[%rd12+24], %f331;
	st.global.f32 	[%rd12+28], %f330;
	st.global.f32 	[%rd12+65536], %f329;
	st.global.f32 	[%rd12+65540], %f328;
	st.global.f32 	[%rd12+65544], %f327;
	st.global.f32 	[%rd12+65548], %f326;
	st.global.f32 	[%rd12+65552], %f325;
	st.global.f32 	[%rd12+65556], %f324;
	st.global.f32 	[%rd12+65560], %f323;
	st.global.f32 	[%rd12+65564], %f322;
	st.global.f32 	[%rd12+131072], %f321;
	st.global.f32 	[%rd12+131076], %f320;
	st.global.f32 	[%rd12+131080], %f319;
	st.global.f32 	[%rd12+131084], %f318;
	st.global.f32 	[%rd12+131088], %f317;
	st.global.f32 	[%rd12+131092], %f316;
	st.global.f32 	[%rd12+131096], %f315;
	st.global.f32 	[%rd12+131100], %f314;
	st.global.f32 	[%rd12+196608], %f313;
	st.global.f32 	[%rd12+196612], %f312;
	st.global.f32 	[%rd12+196616], %f311;
	st.global.f32 	[%rd12+196620], %f310;
	st.global.f32 	[%rd12+196624], %f309;
	st.global.f32 	[%rd12+196628], %f308;
	st.global.f32 	[%rd12+196632], %f307;
	st.global.f32 	[%rd12+196636], %f306;
	st.global.f32 	[%rd12+262144], %f305;
	st.global.f32 	[%rd12+262148], %f304;
	st.global.f32 	[%rd12+262152], %f303;
	st.global.f32 	[%rd12+262156], %f302;
	st.global.f32 	[%rd12+262160], %f301;
	st.global.f32 	[%rd12+262164], %f300;
	st.global.f32 	[%rd12+262168], %f299;
	st.global.f32 	[%rd12+262172], %f298;
	st.global.f32 	[%rd12+327680], %f297;
	st.global.f32 	[%rd12+327684], %f296;
	st.global.f32 	[%rd12+327688], %f295;
	st.global.f32 	[%rd12+327692], %f294;
	st.global.f32 	[%rd12+327696], %f293;
	st.global.f32 	[%rd12+327700], %f292;
	st.global.f32 	[%rd12+327704], %f291;
	st.global.f32 	[%rd12+327708], %f290;
	st.global.f32 	[%rd12+393216], %f338;
	st.global.f32 	[%rd12+393220], %f339;
	st.global.f32 	[%rd12+393224], %f340;
	st.global.f32 	[%rd12+393228], %f341;
	st.global.f32 	[%rd12+393232], %f342;
	st.global.f32 	[%rd12+393236], %f343;
	st.global.f32 	[%rd12+393240], %f344;
	st.global.f32 	[%rd12+393244], %f345;
	st.global.f32 	[%rd12+458752], %f346;
	st.global.f32 	[%rd12+458756], %f347;
	st.global.f32 	[%rd12+458760], %f348;
	st.global.f32 	[%rd12+458764], %f349;
	st.global.f32 	[%rd12+458768], %f350;
	st.global.f32 	[%rd12+458772], %f351;
	st.global.f32 	[%rd12+458776], %f352;
	st.global.f32 	[%rd12+458780], %f353;
	ret;

}


// ===== COMPILED SASS (sm_100) =====

	.target	sm_100

	.elftype	@"ET_EXEC"


//--------------------- .note.nv.tkinfo           --------------------------
	.section	.note.nv.tkinfo,"",@"SHT_NOTE"
	.sectionflags	@"SHF_NOTE_NV_TKINFO"
	.tkinfo
        /*0018*/ 	.word	0x00000002
        /*0030*/ 	.string	""
        /*0030*/ 	.string	"ptxas"
        /*0030*/ 	.string	"Cuda compilation tools, release 13.0, V13.0.88"
        /*0030*/ 	.string	"Build cuda_13.0.r13.0/compiler.36424714_0"
        /*0030*/ 	.string	"-arch sm_100 -m 64 "



//--------------------- .note.nv.cuinfo           --------------------------
	.section	.note.nv.cuinfo,"",@"SHT_NOTE"
	.sectionflags	@"SHF_NOTE_NV_CUINFO"
        /*0018*/ 	.short	0x0002
        /*001a*/ 	.short	0x0064
        /*001c*/ 	.short	0x0082
	.zero		2


//--------------------- .nv.info                  --------------------------
	.section	.nv.info,"",@"SHT_CUDA_INFO"
	.align	4


	//----- nvinfo : EIATTR_REGCOUNT
	.align		4
        /*0000*/ 	.byte	0x04, 0x2f
        /*0002*/ 	.short	(.L_1 - .L_0)
	.align		4
.L_0:
        /*0004*/ 	.word	index@(default_function_kernel0)
        /*0008*/ 	.word	0x00000062


	//----- nvinfo : EIATTR_FRAME_SIZE
	.align		4
.L_1:
        /*000c*/ 	.byte	0x04, 0x11
        /*000e*/ 	.short	(.L_3 - .L_2)
	.align		4
.L_2:
        /*0010*/ 	.word	index@(default_function_kernel0)
        /*0014*/ 	.word	0x00000000


	//----- nvinfo : EIATTR_MIN_STACK_SIZE
	.align		4
.L_3:
        /*0018*/ 	.byte	0x04, 0x12
        /*001a*/ 	.short	(.L_5 - .L_4)
	.align		4
.L_4:
        /*001c*/ 	.word	index@(default_function_kernel0)
        /*0020*/ 	.word	0x00000000
.L_5:


//--------------------- .nv.compat                --------------------------
	.section	.nv.compat,"",@"SHT_CUDA_COMPAT_INFO"
	.align	4
        /*0000*/ 	.byte	0x02, 0x09, 0x00, 0x00, 0x02, 0x02, 0x01, 0x00, 0x02, 0x05, 0x05, 0x00, 0x03, 0x07, 0x01, 0x01
        /*0010*/ 	.byte	0x02, 0x03, 0x00, 0x00, 0x02, 0x06, 0x01, 0x00, 0x04, 0x0b, 0x08, 0x00, 0x09, 0x00, 0x00, 0x00
        /*0020*/ 	.byte	0x00, 0x00, 0x00, 0x00


//--------------------- .nv.info.default_function_kernel0 --------------------------
	.section	.nv.info.default_function_kernel0,"",@"SHT_CUDA_INFO"
	.sectionflags	@""
	.align	4


	//----- nvinfo : EIATTR_CUDA_API_VERSION
	.align		4
        /*0000*/ 	.byte	0x04, 0x37
        /*0002*/ 	.short	(.L_7 - .L_6)
.L_6:
        /*0004*/ 	.word	0x00000082


	//----- nvinfo : EIATTR_KPARAM_INFO
	.align		4
.L_7:
        /*0008*/ 	.byte	0x04, 0x17
        /*000a*/ 	.short	(.L_9 - .L_8)
.L_8:
        /*000c*/ 	.word	0x00000000
        /*0010*/ 	.short	0x0002
        /*0012*/ 	.short	0x0010
        /*0014*/ 	.byte	0x00, 0xf5, 0x21, 0x00


	//----- nvinfo : EIATTR_KPARAM_INFO
	.align		4
.L_9:
        /*0018*/ 	.byte	0x04, 0x17
        /*001a*/ 	.short	(.L_11 - .L_10)
.L_10:
        /*001c*/ 	.word	0x00000000
        /*0020*/ 	.short	0x0001
        /*0022*/ 	.short	0x0008
        /*0024*/ 	.byte	0x00, 0xf5, 0x21, 0x00


	//----- nvinfo : EIATTR_KPARAM_INFO
	.align		4
.L_11:
        /*0028*/ 	.byte	0x04, 0x17
        /*002a*/ 	.short	(.L_13 - .L_12)
.L_12:
        /*002c*/ 	.word	0x00000000
        /*0030*/ 	.short	0x0000
        /*0032*/ 	.short	0x0000
        /*0034*/ 	.byte	0x00, 0xf5, 0x21, 0x00


	//----- nvinfo : EIATTR_SPARSE_MMA_MASK
	.align		4
.L_13:
        /*0038*/ 	.byte	0x03, 0x50
        /*003a*/ 	.short	0x0000


	//----- nvinfo : EIATTR_MAXREG_COUNT
	.align		4
        /*003c*/ 	.byte	0x03, 0x1b
        /*003e*/ 	.short	0x00ff


	//----- nvinfo : EIATTR_NUM_BARRIERS
	.align		4
        /*0040*/ 	.byte	0x02, 0x4c
        /*0042*/ 	.byte	0x01
	.zero		1


	//----- nvinfo : EIATTR_MERCURY_ISA_VERSION
	.align		4
        /*0044*/ 	.byte	0x03, 0x5f
        /*0046*/ 	.short	0x0101


	//----- nvinfo : EIATTR_VRC_CTA_INIT_COUNT
	.align		4
        /*0048*/ 	.byte	0x02, 0x4a
	.zero		1
	.zero		1


	//----- nvinfo : EIATTR_EXIT_INSTR_OFFSETS
	.align		4
        /*004c*/ 	.byte	0x04, 0x1c
        /*004e*/ 	.short	(.L_15 - .L_14)


	//   ....[0]....
.L_14:
        /*0050*/ 	.word	0x00000ec0


	//----- nvinfo : EIATTR_MAX_THREADS
	.align		4
.L_15:
        /*0054*/ 	.byte	0x04, 0x05
        /*0056*/ 	.short	(.L_17 - .L_16)
.L_16:
        /*0058*/ 	.word	0x00000100
        /*005c*/ 	.word	0x00000001
        /*0060*/ 	.word	0x00000001


	//----- nvinfo : EIATTR_CBANK_PARAM_SIZE
	.align		4
.L_17:
        /*0064*/ 	.byte	0x03, 0x19
        /*0066*/ 	.short	0x0018


	//----- nvinfo : EIATTR_PARAM_CBANK
	.align		4
        /*0068*/ 	.byte	0x04, 0x0a
        /*006a*/ 	.short	(.L_19 - .L_18)
	.align		4
.L_18:
        /*006c*/ 	.word	index@(.nv.constant0.default_function_kernel0)
        /*0070*/ 	.short	0x0380
        /*0072*/ 	.short	0x0018


	//----- nvinfo : EIATTR_SW_WAR
	.align		4
.L_19:
        /*0074*/ 	.byte	0x04, 0x36
        /*0076*/ 	.short	(.L_21 - .L_20)
.L_20:
        /*0078*/ 	.word	0x00000008
.L_21:


//--------------------- .nv.callgraph             --------------------------
	.section	.nv.callgraph,"",@"SHT_CUDA_CALLGRAPH"
	.align	4
	.sectionentsize	8
	.align		4
        /*0000*/ 	.word	0x00000000
	.align		4
        /*0004*/ 	.word	0xffffffff
	.align		4
        /*0008*/ 	.word	0x00000000
	.align		4
        /*000c*/ 	.word	0xfffffffe
	.align		4
        /*0010*/ 	.word	0x00000000
	.align		4
        /*0014*/ 	.word	0xfffffffd
	.align		4
        /*0018*/ 	.word	0x00000000
	.align		4
        /*001c*/ 	.word	0xfffffffc


//--------------------- .text.default_function_kernel0 --------------------------
	.section	.text.default_function_kernel0,"ax",@progbits
	.align	128
        .global         default_function_kernel0
        .type           default_function_kernel0,@function
        .size           default_function_kernel0,(.L_x_3 - default_function_kernel0)
        .other          default_function_kernel0,@"STO_CUDA_ENTRY STV_DEFAULT"
default_function_kernel0:
.text.default_function_kernel0:
[----:B------:R-:W-:Y:S01]  /*0000*/  LDC R1, c[0x0][0x37c] ;  /* 0x0000df00ff017b82 */ /* 0x000fe20000000800 */
[----:B------:R-:W0:Y:S01]  /*0010*/  S2R R84, SR_TID.X ;  /* 0x0000000000547919 */ /* 0x000e220000002100 */
[----:B------:R-:W-:Y:S01]  /*0020*/  HFMA2 R93, -RZ, RZ, 0, 0 ;  /* 0x00000000ff5d7431 */ /* 0x000fe200000001ff */
[----:B------:R-:W-:Y:S01]  /*0030*/  CS2R R76, SRZ ;  /* 0x00000000004c7805 */ /* 0x000fe2000001ff00 */
[----:B------:R-:W-:Y:S01]  /*0040*/  HFMA2 R85, -RZ, RZ, 0, 0 ;  /* 0x00000000ff557431 */ /* 0x000fe200000001ff */
[----:B------:R-:W1:Y:S01]  /*0050*/  S2R R3, SR_CTAID.Y ;  /* 0x0000000000037919 */ /* 0x000e620000002600 */
[----:B------:R-:W-:Y:S01]  /*0060*/  HFMA2 R81, -RZ, RZ, 0, 0 ;  /* 0x00000000ff517431 */ /* 0x000fe200000001ff */
[----:B------:R-:W-:Y:S01]  /*0070*/  MOV R87, RZ ;  /* 0x000000ff00577202 */ /* 0x000fe20000000f00 */
[----:B------:R-:W-:Y:S01]  /*0080*/  HFMA2 R89, -RZ, RZ, 0, 0 ;  /* 0x00000000ff597431 */ /* 0x000fe200000001ff */
[----:B------:R-:W2:Y:S01]  /*0090*/  S2R R91, SR_TID.Y ;  /* 0x00000000005b7919 */ /* 0x000ea20000002200 */
[----:B------:R-:W-:-:S02]  /*00a0*/  CS2R R74, SRZ ;  /* 0x00000000004a7805 */ /* 0x000fc4000001ff00 */
[----:B------:R-:W-:Y:S02]  /*00b0*/  CS2R R72, SRZ ;  /* 0x0000000000487805 */ /* 0x000fe4000001ff00 */
[----:B------:R-:W-:Y:S02]  /*00c0*/  MOV R83, RZ ;  /* 0x000000ff00537202 */ /* 0x000fe40000000f00 */
[----:B------:R-:W-:Y:S02]  /*00d0*/  CS2R R70, SRZ ;  /* 0x0000000000467805 */ /* 0x000fe4000001ff00 */
[----:B------:R-:W-:Y:S02]  /*00e0*/  CS2R R68, SRZ ;  /* 0x0000000000447805 */ /* 0x000fe4000001ff00 */
[----:B------:R-:W-:Y:S02]  /*00f0*/  CS2R R78, SRZ ;  /* 0x00000000004e7805 */ /* 0x000fe4000001ff00 */
[----:B------:R-:W-:-:S02]  /*0100*/  CS2R R66, SRZ ;  /* 0x0000000000427805 */ /* 0x000fc4000001ff00 */
[----:B------:R-:W-:Y:S02]  /*0110*/  CS2R R64, SRZ ;  /* 0x0000000000407805 */ /* 0x000fe4000001ff00 */
[----:B------:R-:W-:Y:S02]  /*0120*/  CS2R R62, SRZ ;  /* 0x00000000003e7805 */ /* 0x000fe4000001ff00 */
        /* <DEDUP_REMOVED lines=14> */
[----:B0-----:R-:W-:Y:S02]  /*0210*/  SHF.L.U32 R80, R84, 0xe, RZ ;  /* 0x0000000e54507819 */ /* 0x001fe400000006ff */
[----:B------:R-:W-:-:S02]  /*0220*/  CS2R R32, SRZ ;  /* 0x0000000000207805 */ /* 0x000fc4000001ff00 */
[----:B------:R-:W-:Y:S02]  /*0230*/  CS2R R30, SRZ ;  /* 0x00000000001e7805 */ /* 0x000fe4000001ff00 */
[----:B------:R-:W-:Y:S02]  /*0240*/  CS2R R28, SRZ ;  /* 0x00000000001c7805 */ /* 0x000fe4000001ff00 */
[----:B-1----:R-:W-:Y:S02]  /*0250*/  LEA R2, R3, R80, 0x7 ;  /* 0x0000005003027211 */ /* 0x002fe400078e38ff */
[----:B------:R-:W-:Y:S02]  /*0260*/  CS2R R26, SRZ ;  /* 0x00000000001a7805 */ /* 0x000fe4000001ff00 */
[----:B------:R-:W-:Y:S02]  /*0270*/  CS2R R24, SRZ ;  /* 0x0000000000187805 */ /* 0x000fe4000001ff00 */
[----:B------:R-:W-:-:S02]  /*0280*/  CS2R R22, SRZ ;  /* 0x0000000000167805 */ /* 0x000fc4000001ff00 */
[----:B--2---:R-:W-:Y:S01]  /*0290*/  SHF.L.U32 R91, R91, 0x3, RZ ;  /* 0x000000035b5b7819 */ /* 0x004fe200000006ff */
[----:B------:R-:W0:Y:S01]  /*02a0*/  LDCU.64 UR8, c[0x0][0x358] ;  /* 0x00006b00ff0877ac */ /* 0x000e220008000a00 */
[----:B------:R-:W-:Y:S02]  /*02b0*/  MOV R0, RZ ;  /* 0x000000ff00007202 */ /* 0x000fe40000000f00 */
[-C--:B------:R-:W-:Y:S02]  /*02c0*/  LEA R84, R84, R91.reuse, 0x7 ;  /* 0x0000005b54547211 */ /* 0x080fe400078e38ff */
[----:B------:R-:W-:-:S07]  /*02d0*/  IADD3 R82, PT, PT, R2, R91, RZ ;  /* 0x0000005b02527210 */ /* 0x000fce0007ffe0ff */
.L_x_1:
[----:B------:R-:W1:Y:S01]  /*02e0*/  S2R R95, SR_CTAID.X ;  /* 0x00000000005f7919 */ /* 0x000e620000002500 */
[----:B------:R-:W2:Y:S01]  /*02f0*/  LDC.64 R20, c[0x0][0x380] ;  /* 0x0000e000ff147b82 */ /* 0x000ea20000000a00 */
[----:B------:R-:W-:-:S07]  /*0300*/  LEA R5, R93, R82, 0x12 ;  /* 0x000000525d057211 */ /* 0x000fce00078e90ff */
[----:B------:R-:W3:Y:S01]  /*0310*/  LDC.64 R2, c[0x0][0x388] ;  /* 0x0000e200ff027b82 */ /* 0x000ee20000000a00 */
[----:B--2---:R-:W-:-:S05]  /*0320*/  IMAD.WIDE.U32 R20, R5, 0x4, R20 ;  /* 0x0000000405147825 */ /* 0x004fca00078e0014 */
[----:B0-----:R-:W2:Y:S01]  /*0330*/  LDG.E.CONSTANT R5, desc[UR8][R20.64+0x4] ;  /* 0x0000040814057981 */ /* 0x001ea2000c1e9900 */
[----:B-1----:R-:W-:-:S03]  /*0340*/  LEA R4, R95, R80, 0x7 ;  /* 0x000000505f047211 */ /* 0x002fc600078e38ff */
[----:B------:R-:W2:Y:S01]  /*0350*/  LDG.E.CONSTANT R6, desc[UR8][R20.64+0x8] ;  /* 0x0000080814067981 */ /* 0x000ea2000c1e9900 */
[----:B------:R-:W-:-:S03]  /*0360*/  IADD3 R8, PT, PT, R91, R4, RZ ;  /* 0x000000045b087210 */ /* 0x000fc60007ffe0ff */
[----:B------:R-:W2:Y:S01]  /*0370*/  LDG.E.CONSTANT R4, desc[UR8][R20.64] ;  /* 0x0000000814047981 */ /* 0x000ea2000c1e9900 */
[----:B------:R-:W-:-:S03]  /*0380*/  LEA R9, R93, R8, 0x12 ;  /* 0x000000085d097211 */ /* 0x000fc600078e90ff */
[----:B------:R-:W2:Y:S02]  /*0390*/  LDG.E.CONSTANT R7, desc[UR8][R20.64+0xc] ;  /* 0x00000c0814077981 */ /* 0x000ea4000c1e9900 */
[----:B---3--:R-:W-:Y:S02]  /*03a0*/  IMAD.WIDE.U32 R2, R9, 0x4, R2 ;  /* 0x0000000409027825 */ /* 0x008fe400078e0002 */
[----:B------:R-:W3:Y:S04]  /*03b0*/  LDG.E.CONSTANT R8, desc[UR8][R20.64+0x10] ;  /* 0x0000100814087981 */ /* 0x000ee8000c1e9900 */
[----:B------:R-:W3:Y:S04]  /*03c0*/  LDG.E.CONSTANT R9, desc[UR8][R20.64+0x14] ;  /* 0x0000140814097981 */ /* 0x000ee8000c1e9900 */
[----:B------:R-:W3:Y:S04]  /*03d0*/  LDG.E.CONSTANT R10, desc[UR8][R20.64+0x18] ;  /* 0x00001808140a7981 */ /* 0x000ee8000c1e9900 */
[----:B------:R0:W3:Y:S04]  /*03e0*/  LDG.E.CONSTANT R11, desc[UR8][R20.64+0x1c] ;  /* 0x00001c08140b7981 */ /* 0x0000e8000c1e9900 */
[----:B------:R-:W4:Y:S04]  /*03f0*/  LDG.E.CONSTANT R12, desc[UR8][R2.64] ;  /* 0x00000008020c7981 */ /* 0x000f28000c1e9900 */
[----:B------:R-:W4:Y:S04]  /*0400*/  LDG.E.CONSTANT R13, desc[UR8][R2.64+0x4] ;  /* 0x00000408020d7981 */ /* 0x000f28000c1e9900 */
[----:B------:R-:W4:Y:S04]  /*0410*/  LDG.E.CONSTANT R14, desc[UR8][R2.64+0x8] ;  /* 0x00000808020e7981 */ /* 0x000f28000c1e9900 */
[----:B------:R-:W4:Y:S04]  /*0420*/  LDG.E.CONSTANT R15, desc[UR8][R2.64+0xc] ;  /* 0x00000c08020f7981 */ /* 0x000f28000c1e9900 */
[----:B------:R-:W5:Y:S04]  /*0430*/  LDG.E.CONSTANT R16, desc[UR8][R2.64+0x10] ;  /* 0x0000100802107981 */ /* 0x000f68000c1e9900 */
[----:B------:R-:W5:Y:S04]  /*0440*/  LDG.E.CONSTANT R17, desc[UR8][R2.64+0x14] ;  /* 0x0000140802117981 */ /* 0x000f68000c1e9900 */
[----:B------:R-:W5:Y:S04]  /*0450*/  LDG.E.CONSTANT R18, desc[UR8][R2.64+0x18] ;  /* 0x0000180802127981 */ /* 0x000f68000c1e9900 */
[----:B------:R1:W5:Y:S01]  /*0460*/  LDG.E.CONSTANT R19, desc[UR8][R2.64+0x1c] ;  /* 0x00001c0802137981 */ /* 0x000362000c1e9900 */
[----:B------:R-:W1:Y:S01]  /*0470*/  S2UR UR5, SR_CgaCtaId ;  /* 0x00000000000579c3 */ /* 0x000e620000008800 */
[----:B------:R-:W-:Y:S01]  /*0480*/  UMOV UR4, 0x400 ;  /* 0x0000040000047882 */ /* 0x000fe20000000000 */
[----:B0-----:R-:W0:Y:S01]  /*0490*/  S2R R21, SR_TID.Y ;  /* 0x0000000000157919 */ /* 0x001e220000002200 */
[----:B------:R-:W0:Y:S01]  /*04a0*/  S2R R86, SR_TID.X ;  /* 0x0000000000567919 */ /* 0x000e220000002100 */
[----:B-1----:R-:W-:-:S02]  /*04b0*/  ULEA UR6, UR5, UR4, 0x18 ;  /* 0x0000000405067291 */ /* 0x002fc4000f8ec0ff */
[----:B------:R-:W-:-:S04]  /*04c0*/  UIADD3 UR4, UPT, UPT, UR4, 0x2000, URZ ;  /* 0x0000200004047890 */ /* 0x000fc8000fffe0ff */
[----:B------:R-:W-:Y:S01]  /*04d0*/  ULEA UR4, UR5, UR4, 0x18 ;  /* 0x0000000405047291 */ /* 0x000fe2000f8ec0ff */
[C---:B------:R-:W-:Y:S01]  /*04e0*/  LEA R20, R84.reuse, UR6, 0x2 ;  /* 0x0000000654147c11 */ /* 0x040fe2000f8e10ff */
[----:B------:R-:W-:Y:S04]  /*04f0*/  BAR.SYNC.DEFER_BLOCKING 0x0 ;  /* 0x0000000000007b1d */ /* 0x000fe80000010000 */
[----:B------:R-:W-:Y:S02]  /*0500*/  LEA R2, R84, UR4, 0x2 ;  /* 0x0000000454027c11 */ /* 0x000fe4000f8e10ff */
[----:B------:R-:W-:Y:S02]  /*0510*/  IADD3 R93, PT, PT, R93, 0x1, RZ ;  /* 0x000000015d5d7810 */ /* 0x000fe40007ffe0ff */
[----:B0-----:R-:W-:-:S02]  /*0520*/  LEA R3, R21, UR6, 0x5 ;  /* 0x0000000615037c11 */ /* 0x001fc4000f8e28ff */
[----:B------:R-:W-:Y:S02]  /*0530*/  ISETP.NE.AND P0, PT, R93, 0x400, PT ;  /* 0x000004005d00780c */ /* 0x000fe40003f05270 */
[----:B------:R-:W-:Y:S01]  /*0540*/  LEA R21, R86, UR4, 0x5 ;  /* 0x0000000456157c11 */ /* 0x000fe2000f8e28ff */
[----:B------:R-:W-:Y:S01]  /*0550*/  UMOV UR4, 0x10 ;  /* 0x0000001000047882 */ /* 0x000fe20000000000 */
[----:B--2---:R0:W-:Y:S04]  /*0560*/  STS.128 [R20], R4 ;  /* 0x0000000414007388 */ /* 0x0041e80000000c00 */
[----:B---3--:R0:W-:Y:S04]  /*0570*/  STS.128 [R20+0x10], R8 ;  /* 0x0000100814007388 */ /* 0x0081e80000000c00 */
[----:B----4-:R0:W-:Y:S04]  /*0580*/  STS.128 [R2], R12 ;  /* 0x0000000c02007388 */ /* 0x0101e80000000c00 */
[----:B-----5:R0:W-:Y:S01]  /*0590*/  STS.128 [R2+0x10], R16 ;  /* 0x0000101002007388 */ /* 0x0201e20000000c00 */
[----:B------:R-:W-:Y:S06]  /*05a0*/  BAR.SYNC.DEFER_BLOCKING 0x0 ;  /* 0x0000000000007b1d */ /* 0x000fec0000010000 */
.L_x_0:
[----:B0-----:R-:W-:Y:S04]  /*05b0*/  LDS.128 R4, [R3+UR4+-0x10] ;  /* 0xfffff00403047984 */ /* 0x001fe80008000c00 */
[----:B------:R-:W0:Y:S04]  /*05c0*/  LDS.128 R8, [R21+UR4+-0x10] ;  /* 0xfffff00415087984 */ /* 0x000e280008000c00 */
[----:B------:R-:W1:Y:S04]  /*05d0*/  LDS.128 R12, [R3+UR4] ;  /* 0x00000004030c7984 */ /* 0x000e680008000c00 */
[----:B------:R-:W2:Y:S01]  /*05e0*/  LDS.128 R16, [R21+UR4] ;  /* 0x0000000415107984 */ /* 0x000ea20008000c00 */
[----:B------:R-:W-:-:S04]  /*05f0*/  UIADD3 UR4, UPT, UPT, UR4, 0x200, URZ ;  /* 0x0000020004047890 */ /* 0x000fc8000fffe0ff */
[----:B------:R-:W-:Y:S01]  /*0600*/  UISETP.NE.AND UP0, UPT, UR4, 0x2010, UPT ;  /* 0x000020100400788c */ /* 0x000fe2000bf05270 */
[----:B0-----:R-:W-:Y:S01]  /*0610*/  FFMA R37, R4, R8, R37 ;  /* 0x0000000804257223 */ /* 0x001fe20000000025 */
[C---:B------:R-:W-:Y:S01]  /*0620*/  FFMA R39, R8.reuse, R5, R39 ;  /* 0x0000000508277223 */ /* 0x040fe20000000027 */
[C---:B------:R-:W-:Y:S01]  /*0630*/  FFMA R41, R8.reuse, R6, R41 ;  /* 0x0000000608297223 */ /* 0x040fe20000000029 */
[----:B------:R-:W-:Y:S01]  /*0640*/  FFMA R34, R8, R7, R34 ;  /* 0x0000000708227223 */ /* 0x000fe20000000022 */
[----:B-1----:R-:W-:Y:S01]  /*0650*/  FFMA R43, R12, R8, R43 ;  /* 0x000000080c2b7223 */ /* 0x002fe2000000002b */
[C---:B------:R-:W-:Y:S01]  /*0660*/  FFMA R36, R8.reuse, R13, R36 ;  /* 0x0000000d08247223 */ /* 0x040fe20000000024 */
[C---:B------:R-:W-:Y:S01]  /*0670*/  FFMA R45, R8.reuse, R14, R45 ;  /* 0x0000000e082d7223 */ /* 0x040fe2000000002d */
[----:B------:R-:W-:Y:S01]  /*0680*/  FFMA R38, R8, R15, R38 ;  /* 0x0000000f08267223 */ /* 0x000fe20000000026 */
[-C--:B------:R-:W-:Y:S01]  /*0690*/  FFMA R47, R4, R9.reuse, R47 ;  /* 0x00000009042f7223 */ /* 0x080fe2000000002f */
[-C--:B------:R-:W-:Y:S01]  /*06a0*/  FFMA R40, R5, R9.reuse, R40 ;  /* 0x0000000905287223 */ /* 0x080fe20000000028 */
[-C--:B------:R-:W-:Y:S01]  /*06b0*/  FFMA R49, R6, R9.reuse, R49 ;  /* 0x0000000906317223 */ /* 0x080fe20000000031 */
[-C--:B------:R-:W-:Y:S01]  /*06c0*/  FFMA R42, R7, R9.reuse, R42 ;  /* 0x00000009072a7223 */ /* 0x080fe2000000002a */
[-C--:B------:R-:W-:Y:S01]  /*06d0*/  FFMA R51, R12, R9.reuse, R51 ;  /* 0x000000090c337223 */ /* 0x080fe20000000033 */
[-C--:B------:R-:W-:Y:S01]  /*06e0*/  FFMA R44, R13, R9.reuse, R44 ;  /* 0x000000090d2c7223 */ /* 0x080fe2000000002c */
[-C--:B------:R-:W-:Y:S01]  /*06f0*/  FFMA R53, R14, R9.reuse, R53 ;  /* 0x000000090e357223 */ /* 0x080fe20000000035 */
        /* <DEDUP_REMOVED lines=17> */
[----:B--2---:R-:W-:Y:S01]  /*0810*/  FFMA R71, R4, R16, R71 ;  /* 0x0000001004477223 */ /* 0x004fe20000000047 */
[C---:B------:R-:W-:Y:S01]  /*0820*/  FFMA R73, R16.reuse, R5, R73 ;  /* 0x0000000510497223 */ /* 0x040fe20000000049 */
[C---:B------:R-:W-:Y:S01]  /*0830*/  FFMA R75, R16.reuse, R6, R75 ;  /* 0x00000006104b7223 */ /* 0x040fe2000000004b */
[----:B------:R-:W-:Y:S01]  /*0840*/  FFMA R64, R16, R7, R64 ;  /* 0x0000000710407223 */ /* 0x000fe20000000040 */
[----:B------:R-:W-:Y:S01]  /*0850*/  FFMA R77, R12, R16, R77 ;  /* 0x000000100c4d7223 */ /* 0x000fe2000000004d */
        /* <DEDUP_REMOVED lines=27> */
[----:B------:R-:W-:Y:S06]  /*0a10*/  BRA.U UP0, `(.L_x_0) ;  /* 0xfffffff900e47547 */ /* 0x000fec000b83ffff */
[----:B------:R-:W-:Y:S05]  /*0a20*/  @P0 BRA `(.L_x_1) ;  /* 0xfffffff8002c0947 */ /* 0x000fea000383ffff */
[----:B------:R-:W0:Y:S01]  /*0a30*/  S2R R6, SR_TID.X ;  /* 0x0000000000067919 */ /* 0x000e220000002100 */
[----:B------:R-:W1:Y:S01]  /*0a40*/  S2UR UR4, SR_CTAID.Y ;  /* 0x00000000000479c3 */ /* 0x000e620000002600 */
[----:B------:R-:W2:Y:S07]  /*0a50*/  S2R R4, SR_TID.Y ;  /* 0x0000000000047919 */ /* 0x000eae0000002200 */
[----:B------:R-:W3:Y:S01]  /*0a60*/  LDC.64 R2, c[0x0][0x390] ;  /* 0x0000e400ff027b82 */ /* 0x000ee20000000a00 */
[----:B0-----:R-:W-:-:S04]  /*0a70*/  LEA R95, R95, R6, 0x4 ;  /* 0x000000065f5f7211 */ /* 0x001fc800078e20ff */
[----:B-1----:R-:W-:-:S04]  /*0a80*/  LEA R95, R95, UR4, 0xa ;  /* 0x000000045f5f7c11 */ /* 0x002fc8000f8e50ff */
[----:B--2---:R-:W-:-:S04]  /*0a90*/  LEA R5, R95, R4, 0x4 ;  /* 0x000000045f057211 */ /* 0x004fc800078e20ff */
[----:B------:R-:W-:-:S05]  /*0aa0*/  SHF.L.U32 R5, R5, 0x3, RZ ;  /* 0x0000000305057819 */ /* 0x000fca00000006ff */
[----:B---3--:R-:W-:-:S05]  /*0ab0*/  IMAD.WIDE.U32 R2, R5, 0x4, R2 ;  /* 0x0000000405027825 */ /* 0x008fca00078e0002 */
[----:B------:R-:W-:Y:S04]  /*0ac0*/  STG.E desc[UR8][R2.64], R37 ;  /* 0x0000002502007986 */ /* 0x000fe8000c101908 */
        /* <DEDUP_REMOVED lines=62> */
[----:B------:R-:W-:Y:S01]  /*0eb0*/  STG.E desc[UR8][R2.64+0x7001c], R78 ;  /* 0x07001c4e02007986 */ /* 0x000fe2000c101908 */
[----:B------:R-:W-:Y:S05]  /*0ec0*/  EXIT ;  /* 0x000000000000794d */ /* 0x000fea0003800000 */
.L_x_2:
[----:B------:R-:W-:-:S00]  /*0ed0*/  BRA `(.L_x_2) ;  /* 0xfffffffc00fc7947 */ /* 0x000fc0000383ffff */
[----:B------:R-:W-:-:S00]  /*0ee0*/  NOP ;  /* 0x0000000000007918 */ /* 0x000fc00000000000 */
        /* <DEDUP_REMOVED lines=9> */
.L_x_3:


//--------------------- .nv.shared.default_function_kernel0 --------------------------
	.section	.nv.shared.default_function_kernel0,"aw",@nobits
	.sectionflags	@""
	.align	4
.nv.shared.default_function_kernel0:
	.zero		17408


//--------------------- .nv.shared.reserved.0     --------------------------
	.section	.nv.shared.reserved.0,"aw",@nobits
	.weak		__nv_reservedSMEM_offset_0_alias
	.size		__nv_reservedSMEM_offset_0_alias, 0, 64
	.other		__nv_reservedSMEM_offset_0_alias,@"STO_CUDA_RESERVED_SHARED STV_DEFAULT"
__nv_reservedSMEM_offset_0_alias:
	.zero		0
	.zero		64


//--------------------- .nv.constant0.default_function_kernel0 --------------------------
	.section	.nv.constant0.default_function_kernel0,"a",@progbits
	.sectionflags	@""
	.align	4
.nv.constant0.default_function_kernel0:
	.zero		920


//--------------------- SYMBOLS --------------------------

	.type		.nv.reservedSmem.offset0,@object
	.size		.nv.reservedSmem.offset0,0x4
	.type		.nv.reservedSmem.cap,@object
	.size		.nv.reservedSmem.cap,0x4
